//
// Generated by NVIDIA NVVM Compiler
//
// Compiler Build ID: CL-36424714
// Cuda compilation tools, release 13.0, V13.0.88
// Based on NVVM 20.0.0
//

.version 9.0
.target sm_100
.address_size 64

	// .globl	_Z7reduce2ILj32768EEvPfS0_
// _ZZ7reduce2ILj32768EEvPfS0_E11input_begin has been demoted

.visible .entry _Z7reduce2ILj32768EEvPfS0_(
	.param .u64 .ptr .align 1 _Z7reduce2ILj32768EEvPfS0__param_0,
	.param .u64 .ptr .align 1 _Z7reduce2ILj32768EEvPfS0__param_1
)
{
	.reg .pred 	%p<27>;
	.reg .b32 	%r<43>;
	.reg .b32 	%f<67>;
	.reg .b64 	%rd<13>;
	// demoted variable
	.shared .align 4 .b8 _ZZ7reduce2ILj32768EEvPfS0_E11input_begin[1024];
	ld.param.u64 	%rd5, [_Z7reduce2ILj32768EEvPfS0__param_0];
	ld.param.u64 	%rd4, [_Z7reduce2ILj32768EEvPfS0__param_1];
	cvta.to.global.u64 	%rd6, %rd5;
	mov.u32 	%r1, %ctaid.x;
	shl.b32 	%r17, %r1, 15;
	mov.u32 	%r2, %tid.x;
	or.b32  	%r18, %r2, %r17;
	mul.wide.u32 	%rd7, %r18, 4;
	add.s64 	%rd8, %rd7, %rd6;
	add.s64 	%rd12, %rd8, 8192;
	mov.b32 	%r42, 0;
	mov.f32 	%f66, 0f00000000;
$L__BB0_1:
	ld.global.f32 	%f4, [%rd12+-8192];
	add.f32 	%f5, %f4, %f66;
	ld.global.f32 	%f6, [%rd12+-7168];
	add.f32 	%f7, %f6, %f5;
	ld.global.f32 	%f8, [%rd12+-6144];
	add.f32 	%f9, %f8, %f7;
	ld.global.f32 	%f10, [%rd12+-5120];
	add.f32 	%f11, %f10, %f9;
	ld.global.f32 	%f12, [%rd12+-4096];
	add.f32 	%f13, %f12, %f11;
	ld.global.f32 	%f14, [%rd12+-3072];
	add.f32 	%f15, %f14, %f13;
	ld.global.f32 	%f16, [%rd12+-2048];
	add.f32 	%f17, %f16, %f15;
	ld.global.f32 	%f18, [%rd12+-1024];
	add.f32 	%f19, %f18, %f17;
	ld.global.f32 	%f20, [%rd12];
	add.f32 	%f21, %f20, %f19;
	ld.global.f32 	%f22, [%rd12+1024];
	add.f32 	%f23, %f22, %f21;
	ld.global.f32 	%f24, [%rd12+2048];
	add.f32 	%f25, %f24, %f23;
	ld.global.f32 	%f26, [%rd12+3072];
	add.f32 	%f27, %f26, %f25;
	ld.global.f32 	%f28, [%rd12+4096];
	add.f32 	%f29, %f28, %f27;
	ld.global.f32 	%f30, [%rd12+5120];
	add.f32 	%f31, %f30, %f29;
	ld.global.f32 	%f32, [%rd12+6144];
	add.f32 	%f33, %f32, %f31;
	ld.global.f32 	%f34, [%rd12+7168];
	add.f32 	%f66, %f34, %f33;
	add.s32 	%r42, %r42, 16;
	add.s64 	%rd12, %rd12, 16384;
	setp.ne.s32 	%p1, %r42, 128;
	@%p1 bra 	$L__BB0_1;
	shl.b32 	%r19, %r2, 2;
	mov.u32 	%r20, _ZZ7reduce2ILj32768EEvPfS0_E11input_begin;
	add.s32 	%r5, %r20, %r19;
	st.shared.f32 	[%r5], %f66;
	bar.sync 	0;
	mov.u32 	%r6, %ntid.x;
	setp.lt.u32 	%p2, %r6, 2;
	@%p2 bra 	$L__BB0_40;
	shr.u32 	%r7, %r6, 1;
	setp.ge.u32 	%p3, %r2, %r7;
	@%p3 bra 	$L__BB0_5;
	shl.b32 	%r21, %r7, 2;
	add.s32 	%r22, %r5, %r21;
	ld.shared.f32 	%f35, [%r22];
	ld.shared.f32 	%f36, [%r5];
	add.f32 	%f37, %f35, %f36;
	st.shared.f32 	[%r5], %f37;
$L__BB0_5:
	setp.lt.u32 	%p4, %r6, 66;
	@%p4 bra 	$L__BB0_7;
	bar.sync 	0;
$L__BB0_7:
	setp.lt.u32 	%p5, %r6, 4;
	@%p5 bra 	$L__BB0_40;
	shr.u32 	%r23, %r6, 2;
	setp.ge.u32 	%p6, %r2, %r23;
	@%p6 bra 	$L__BB0_10;
	and.b32  	%r24, %r6, 2044;
	add.s32 	%r25, %r5, %r24;
	ld.shared.f32 	%f38, [%r25];
	ld.shared.f32 	%f39, [%r5];
	add.f32 	%f40, %f38, %f39;
	st.shared.f32 	[%r5], %f40;
$L__BB0_10:
	setp.lt.u32 	%p7, %r6, 132;
	@%p7 bra 	$L__BB0_12;
	bar.sync 	0;
$L__BB0_12:
	setp.lt.u32 	%p8, %r6, 8;
	@%p8 bra 	$L__BB0_40;
	shr.u32 	%r8, %r6, 3;
	setp.ge.u32 	%p9, %r2, %r8;
	@%p9 bra 	$L__BB0_15;
	shl.b32 	%r26, %r8, 2;
	add.s32 	%r27, %r5, %r26;
	ld.shared.f32 	%f41, [%r27];
	ld.shared.f32 	%f42, [%r5];
	add.f32 	%f43, %f41, %f42;
	st.shared.f32 	[%r5], %f43;
$L__BB0_15:
	setp.lt.u32 	%p10, %r6, 264;
	@%p10 bra 	$L__BB0_17;
	bar.sync 	0;
$L__BB0_17:
	setp.lt.u32 	%p11, %r6, 16;
	@%p11 bra 	$L__BB0_40;
	shr.u32 	%r9, %r6, 4;
	setp.ge.u32 	%p12, %r2, %r9;
	@%p12 bra 	$L__BB0_20;
	shl.b32 	%r28, %r9, 2;
	add.s32 	%r29, %r5, %r28;
	ld.shared.f32 	%f44, [%r29];
	ld.shared.f32 	%f45, [%r5];
	add.f32 	%f46, %f44, %f45;
	st.shared.f32 	[%r5], %f46;
$L__BB0_20:
	setp.lt.u32 	%p13, %r6, 528;
	@%p13 bra 	$L__BB0_22;
	bar.sync 	0;
$L__BB0_22:
	setp.lt.u32 	%p14, %r6, 32;
	@%p14 bra 	$L__BB0_40;
	shr.u32 	%r10, %r6, 5;
	setp.ge.u32 	%p15, %r2, %r10;
	@%p15 bra 	$L__BB0_25;
	shl.b32 	%r30, %r10, 2;
	add.s32 	%r31, %r5, %r30;
	ld.shared.f32 	%f47, [%r31];
	ld.shared.f32 	%f48, [%r5];
	add.f32 	%f49, %f47, %f48;
	st.shared.f32 	[%r5], %f49;
$L__BB0_25:
	setp.lt.u32 	%p16, %r6, 64;
	@%p16 bra 	$L__BB0_40;
	shr.u32 	%r11, %r6, 6;
	setp.ge.u32 	%p17, %r2, %r11;
	@%p17 bra 	$L__BB0_28;
	shl.b32 	%r32, %r11, 2;
	add.s32 	%r33, %r5, %r32;
	ld.shared.f32 	%f50, [%r33];
	ld.shared.f32 	%f51, [%r5];
	add.f32 	%f52, %f50, %f51;
	st.shared.f32 	[%r5], %f52;
$L__BB0_28:
	setp.lt.u32 	%p18, %r6, 128;
	@%p18 bra 	$L__BB0_40;
	shr.u32 	%r12, %r6, 7;
	setp.ge.u32 	%p19, %r2, %r12;
	@%p19 bra 	$L__BB0_31;
	shl.b32 	%r34, %r12, 2;
	add.s32 	%r35, %r5, %r34;
	ld.shared.f32 	%f53, [%r35];
	ld.shared.f32 	%f54, [%r5];
	add.f32 	%f55, %f53, %f54;
	st.shared.f32 	[%r5], %f55;
$L__BB0_31:
	setp.lt.u32 	%p20, %r6, 256;
	@%p20 bra 	$L__BB0_40;
	shr.u32 	%r13, %r6, 8;
	setp.ge.u32 	%p21, %r2, %r13;
	@%p21 bra 	$L__BB0_34;
	shl.b32 	%r36, %r13, 2;
	add.s32 	%r37, %r5, %r36;
	ld.shared.f32 	%f56, [%r37];
	ld.shared.f32 	%f57, [%r5];
	add.f32 	%f58, %f56, %f57;
	st.shared.f32 	[%r5], %f58;
$L__BB0_34:
	setp.lt.u32 	%p22, %r6, 512;
	@%p22 bra 	$L__BB0_40;
	shr.u32 	%r14, %r6, 9;
	setp.ge.u32 	%p23, %r2, %r14;
	@%p23 bra 	$L__BB0_37;
	shl.b32 	%r38, %r14, 2;
	add.s32 	%r39, %r5, %r38;
	ld.shared.f32 	%f59, [%r39];
	ld.shared.f32 	%f60, [%r5];
	add.f32 	%f61, %f59, %f60;
	st.shared.f32 	[%r5], %f61;
$L__BB0_37:
	setp.lt.u32 	%p24, %r6, 1024;
	@%p24 bra 	$L__BB0_40;
	shr.u32 	%r15, %r6, 10;
	setp.ge.u32 	%p25, %r2, %r15;
	@%p25 bra 	$L__BB0_40;
	shl.b32 	%r40, %r15, 2;
	add.s32 	%r41, %r5, %r40;
	ld.shared.f32 	%f62, [%r41];
	ld.shared.f32 	%f63, [%r5];
	add.f32 	%f64, %f62, %f63;
	st.shared.f32 	[%r5], %f64;
$L__BB0_40:
	setp.ne.s32 	%p26, %r2, 0;
	@%p26 bra 	$L__BB0_42;
	ld.shared.f32 	%f65, [_ZZ7reduce2ILj32768EEvPfS0_E11input_begin];
	cvta.to.global.u64 	%rd9, %rd4;
	mul.wide.u32 	%rd10, %r1, 4;
	add.s64 	%rd11, %rd9, %rd10;
	st.global.f32 	[%rd11], %f65;
$L__BB0_42:
	ret;

}


// ===== COMPILED SASS (sm_100) =====

	.target	sm_100

	.elftype	@"ET_EXEC"


//--------------------- .note.nv.tkinfo           --------------------------
	.section	.note.nv.tkinfo,"",@"SHT_NOTE"
	.sectionflags	@"SHF_NOTE_NV_TKINFO"
	.tkinfo
        /*0018*/ 	.word	0x00000002
        /*0030*/ 	.string	""
        /*0030*/ 	.string	"ptxas"
        /*0030*/ 	.string	"Cuda compilation tools, release 13.0, V13.0.88"
        /*0030*/ 	.string	"Build cuda_13.0.r13.0/compiler.36424714_0"
        /*0030*/ 	.string	"-arch sm_100 -m 64 "



//--------------------- .note.nv.cuinfo           --------------------------
	.section	.note.nv.cuinfo,"",@"SHT_NOTE"
	.sectionflags	@"SHF_NOTE_NV_CUINFO"
        /*0018*/ 	.short	0x0002
        /*001a*/ 	.short	0x0064
        /*001c*/ 	.short	0x0082
	.zero		2


//--------------------- .nv.info                  --------------------------
	.section	.nv.info,"",@"SHT_CUDA_INFO"
	.align	4


	//----- nvinfo : EIATTR_REGCOUNT
	.align		4
        /*0000*/ 	.byte	0x04, 0x2f
        /*0002*/ 	.short	(.L_1 - .L_0)
	.align		4
.L_0:
        /*0004*/ 	.word	index@(_Z7reduce2ILj32768EEvPfS0_)
        /*0008*/ 	.word	0x0000001f


	//----- nvinfo : EIATTR_FRAME_SIZE
	.align		4
.L_1:
        /*000c*/ 	.byte	0x04, 0x11
        /*000e*/ 	.short	(.L_3 - .L_2)
	.align		4
.L_2:
        /*0010*/ 	.word	index@(_Z7reduce2ILj32768EEvPfS0_)
        /*0014*/ 	.word	0x00000000


	//----- nvinfo : EIATTR_MIN_STACK_SIZE
	.align		4
.L_3:
        /*0018*/ 	.byte	0x04, 0x12
        /*001a*/ 	.short	(.L_5 - .L_4)
	.align		4
.L_4:
        /*001c*/ 	.word	index@(_Z7reduce2ILj32768EEvPfS0_)
        /*0020*/ 	.word	0x00000000
.L_5:


//--------------------- .nv.compat                --------------------------
	.section	.nv.compat,"",@"SHT_CUDA_COMPAT_INFO"
	.align	4
        /*0000*/ 	.byte	0x02, 0x09, 0x00, 0x00, 0x02, 0x02, 0x01, 0x00, 0x02, 0x05, 0x05, 0x00, 0x03, 0x07, 0x01, 0x01
        /*0010*/ 	.byte	0x02, 0x03, 0x00, 0x00, 0x02, 0x06, 0x01, 0x00, 0x04, 0x0b, 0x08, 0x00, 0x09, 0x00, 0x00, 0x00
        /*0020*/ 	.byte	0x00, 0x00, 0x00, 0x00


//--------------------- .nv.info._Z7reduce2ILj32768EEvPfS0_ --------------------------
	.section	.nv.info._Z7reduce2ILj32768EEvPfS0_,"",@"SHT_CUDA_INFO"
	.sectionflags	@""
	.align	4


	//----- nvinfo : EIATTR_CUDA_API_VERSION
	.align		4
        /*0000*/ 	.byte	0x04, 0x37
        /*0002*/ 	.short	(.L_7 - .L_6)
.L_6:
        /*0004*/ 	.word	0x00000082


	//----- nvinfo : EIATTR_KPARAM_INFO
	.align		4
.L_7:
        /*0008*/ 	.byte	0x04, 0x17
        /*000a*/ 	.short	(.L_9 - .L_8)
.L_8:
        /*000c*/ 	.word	0x00000000
        /*0010*/ 	.short	0x0001
        /*0012*/ 	.short	0x0008
        /*0014*/ 	.byte	0x00, 0xf5, 0x21, 0x00


	//----- nvinfo : EIATTR_KPARAM_INFO
	.align		4
.L_9:
        /*0018*/ 	.byte	0x04, 0x17
        /*001a*/ 	.short	(.L_11 - .L_10)
.L_10:
        /*001c*/ 	.word	0x00000000
        /*0020*/ 	.short	0x0000
        /*0022*/ 	.short	0x0000
        /*0024*/ 	.byte	0x00, 0xf5, 0x21, 0x00


	//----- nvinfo : EIATTR_SPARSE_MMA_MASK
	.align		4
.L_11:
        /*0028*/ 	.byte	0x03, 0x50
        /*002a*/ 	.short	0x0000


	//----- nvinfo : EIATTR_MAXREG_COUNT
	.align		4
        /*002c*/ 	.byte	0x03, 0x1b
        /*002e*/ 	.short	0x00ff


	//----- nvinfo : EIATTR_NUM_BARRIERS
	.align		4
        /*0030*/ 	.byte	0x02, 0x4c
        /*0032*/ 	.byte	0x01
	.zero		1


	//----- nvinfo : EIATTR_MERCURY_ISA_VERSION
	.align		4
        /*0034*/ 	.byte	0x03, 0x5f
        /*0036*/ 	.short	0x0101


	//----- nvinfo : EIATTR_VRC_CTA_INIT_COUNT
	.align		4
        /*0038*/ 	.byte	0x02, 0x4a
	.zero		1
	.zero		1


	//----- nvinfo : EIATTR_EXIT_INSTR_OFFSETS
	.align		4
        /*003c*/ 	.byte	0x04, 0x1c
        /*003e*/ 	.short	(.L_13 - .L_12)


	//   ....[0]....
.L_12:
        /*0040*/ 	.word	0x00001730


	//   ....[1]....
        /*0044*/ 	.word	0x00001780


	//----- nvinfo : EIATTR_CBANK_PARAM_SIZE
	.align		4
.L_13:
        /*0048*/ 	.byte	0x03, 0x19
        /*004a*/ 	.short	0x0010


	//----- nvinfo : EIATTR_PARAM_CBANK
	.align		4
        /*004c*/ 	.byte	0x04, 0x0a
        /*004e*/ 	.short	(.L_15 - .L_14)
	.align		4
.L_14:
        /*0050*/ 	.word	index@(.nv.constant0._Z7reduce2ILj32768EEvPfS0_)
        /*0054*/ 	.short	0x0380
        /*0056*/ 	.short	0x0010


	//----- nvinfo : EIATTR_SW_WAR
	.align		4
.L_15:
        /*0058*/ 	.byte	0x04, 0x36
        /*005a*/ 	.short	(.L_17 - .L_16)
.L_16:
        /*005c*/ 	.word	0x00000008
.L_17:


//--------------------- .nv.callgraph             --------------------------
	.section	.nv.callgraph,"",@"SHT_CUDA_CALLGRAPH"
	.align	4
	.sectionentsize	8
	.align		4
        /*0000*/ 	.word	0x00000000
	.align		4
        /*0004*/ 	.word	0xffffffff
	.align		4
        /*0008*/ 	.word	0x00000000
	.align		4
        /*000c*/ 	.word	0xfffffffe
	.align		4
        /*0010*/ 	.word	0x00000000
	.align		4
        /*0014*/ 	.word	0xfffffffd
	.align		4
        /*0018*/ 	.word	0x00000000
	.align		4
        /*001c*/ 	.word	0xfffffffc


//--------------------- .text._Z7reduce2ILj32768EEvPfS0_ --------------------------
	.section	.text._Z7reduce2ILj32768EEvPfS0_,"ax",@progbits
	.align	128
        .global         _Z7reduce2ILj32768EEvPfS0_
        .type           _Z7reduce2ILj32768EEvPfS0_,@function
        .size           _Z7reduce2ILj32768EEvPfS0_,(.L_x_2 - _Z7reduce2ILj32768EEvPfS0_)
        .other          _Z7reduce2ILj32768EEvPfS0_,@"STO_CUDA_ENTRY STV_DEFAULT"
_Z7reduce2ILj32768EEvPfS0_:
.text._Z7reduce2ILj32768EEvPfS0_:
[----:B------:R-:W-:Y:S01]  /*0000*/  LDC R1, c[0x0][0x37c] ;  /* 0x0000df00ff017b82 */ /* 0x000fe20000000800 */
[----:B------:R-:W0:Y:S07]  /*0010*/  S2R R0, SR_CTAID.X ;  /* 0x0000000000007919 */ /* 0x000e2e0000002500 */
[----:B------:R-:W1:Y:S01]  /*0020*/  LDC.64 R2, c[0x0][0x380] ;  /* 0x0000e000ff027b82 */ /* 0x000e620000000a00 */
[----:B------:R-:W2:Y:S01]  /*0030*/  LDCU.64 UR6, c[0x0][0x358] ;  /* 0x00006b00ff0677ac */ /* 0x000ea20008000a00 */
[----:B------:R-:W3:Y:S01]  /*0040*/  S2R R4, SR_TID.X ;  /* 0x0000000000047919 */ /* 0x000ee20000002100 */
[----:B0-----:R-:W-:-:S04]  /*0050*/  SHF.L.U32 R5, R0, 0xf, RZ ;  /* 0x0000000f00057819 */ /* 0x001fc800000006ff */
[----:B---3--:R-:W-:-:S05]  /*0060*/  LOP3.LUT R5, R4, R5, RZ, 0xfc, !PT ;  /* 0x0000000504057212 */ /* 0x008fca00078efcff */
[----:B-1----:R-:W-:-:S05]  /*0070*/  IMAD.WIDE.U32 R2, R5, 0x4, R2 ;  /* 0x0000000405027825 */ /* 0x002fca00078e0002 */
[----:B--2---:R-:W2:Y:S04]  /*0080*/  LDG.E R6, desc[UR6][R2.64] ;  /* 0x0000000602067981 */ /* 0x004ea8000c1e1900 */
[----:B------:R-:W3:Y:S04]  /*0090*/  LDG.E R7, desc[UR6][R2.64+0x400] ;  /* 0x0004000602077981 */ /* 0x000ee8000c1e1900 */
[----:B------:R-:W4:Y:S04]  /*00a0*/  LDG.E R27, desc[UR6][R2.64+0x800] ;  /* 0x00080006021b7981 */ /* 0x000f28000c1e1900 */
[----:B------:R-:W5:Y:S04]  /*00b0*/  LDG.E R5, desc[UR6][R2.64+0xc00] ;  /* 0x000c000602057981 */ /* 0x000f68000c1e1900 */
        /* <DEDUP_REMOVED lines=17> */
[----:B------:R-:W5:Y:S01]  /*01d0*/  LDG.E R8, desc[UR6][R2.64+0x5400] ;  /* 0x0054000602087981 */ /* 0x000f62000c1e1900 */
[----:B--2---:R-:W-:-:S04]  /*01e0*/  FADD R6, RZ, R6 ;  /* 0x00000006ff067221 */ /* 0x004fc80000000000 */
[----:B---3--:R-:W-:Y:S02]  /*01f0*/  FADD R6, R6, R7 ;  /* 0x0000000706067221 */ /* 0x008fe40000000000 */
[----:B------:R-:W2:Y:S02]  /*0200*/  LDG.E R7, desc[UR6][R2.64+0x5800] ;  /* 0x0058000602077981 */ /* 0x000ea4000c1e1900 */
[----:B----4-:R-:W-:Y:S02]  /*0210*/  FADD R26, R6, R27 ;  /* 0x0000001b061a7221 */ /* 0x010fe40000000000 */
[----:B------:R-:W3:Y:S02]  /*0220*/  LDG.E R6, desc[UR6][R2.64+0x5c00] ;  /* 0x005c000602067981 */ /* 0x000ee4000c1e1900 */
[----:B-----5:R-:W-:Y:S02]  /*0230*/  FADD R26, R26, R5 ;  /* 0x000000051a1a7221 */ /* 0x020fe40000000000 */
[----:B------:R-:W4:Y:S02]  /*0240*/  LDG.E R5, desc[UR6][R2.64+0x6000] ;  /* 0x0060000602057981 */ /* 0x000f24000c1e1900 */
[----:B------:R-:W-:-:S02]  /*0250*/  FADD R27, R26, R19 ;  /* 0x000000131a1b7221 */ /* 0x000fc40000000000 */
[----:B------:R-:W5:Y:S02]  /*0260*/  LDG.E R19, desc[UR6][R2.64+0x6400] ;  /* 0x0064000602137981 */ /* 0x000f64000c1e1900 */
[----:B------:R-:W-:Y:S02]  /*0270*/  FADD R26, R27, R18 ;  /* 0x000000121b1a7221 */ /* 0x000fe40000000000 */
[----:B------:R-:W5:Y:S02]  /*0280*/  LDG.E R18, desc[UR6][R2.64+0x6800] ;  /* 0x0068000602127981 */ /* 0x000f64000c1e1900 */
[----:B------:R-:W-:Y:S02]  /*0290*/  FADD R27, R26, R17 ;  /* 0x000000111a1b7221 */ /* 0x000fe40000000000 */
[----:B------:R-:W5:Y:S02]  /*02a0*/  LDG.E R17, desc[UR6][R2.64+0x6c00] ;  /* 0x006c000602117981 */ /* 0x000f64000c1e1900 */
        /* <DEDUP_REMOVED lines=30> */
[----:B--2---:R-:W-:-:S02]  /*0490*/  FADD R27, R26, R7 ;  /* 0x000000071a1b7221 */ /* 0x004fc40000000000 */
[----:B------:R-:W2:Y:S02]  /*04a0*/  LDG.E R7, desc[UR6][R2.64+0xac00] ;  /* 0x00ac000602077981 */ /* 0x000ea4000c1e1900 */
[----:B---3--:R-:W-:Y:S02]  /*04b0*/  FADD R26, R27, R6 ;  /* 0x000000061b1a7221 */ /* 0x008fe40000000000 */
[----:B------:R-:W3:Y:S02]  /*04c0*/  LDG.E R6, desc[UR6][R2.64+0xb000] ;  /* 0x00b0000602067981 */ /* 0x000ee4000c1e1900 */
[----:B----4-:R-:W-:Y:S02]  /*04d0*/  FADD R26, R26, R5 ;  /* 0x000000051a1a7221 */ /* 0x010fe40000000000 */
[----:B------:R-:W4:Y:S02]  /*04e0*/  LDG.E R5, desc[UR6][R2.64+0xb400] ;  /* 0x00b4000602057981 */ /* 0x000f24000c1e1900 */
[----:B-----5:R-:W-:-:S02]  /*04f0*/  FADD R27, R26, R19 ;  /* 0x000000131a1b7221 */ /* 0x020fc40000000000 */
        /* <DEDUP_REMOVED lines=160> */
[----:B------:R-:W5:Y:S04]  /*0f00*/  LDG.E R8, desc[UR6][R2.64+0x1f800] ;  /* 0x01f8000602087981 */ /* 0x000f68000c1e1900 */
[----:B------:R0:W5:Y:S01]  /*0f10*/  LDG.E R26, desc[UR6][R2.64+0x1fc00] ;  /* 0x01fc0006021a7981 */ /* 0x000162000c1e1900 */
[----:B------:R-:W1:Y:S01]  /*0f20*/  S2UR UR5, SR_CgaCtaId ;  /* 0x00000000000579c3 */ /* 0x000e620000008800 */
[----:B------:R-:W-:-:S07]  /*0f30*/  UMOV UR4, 0x400 ;  /* 0x0000040000047882 */ /* 0x000fce0000000000 */
[----:B0-----:R-:W0:Y:S01]  /*0f40*/  LDC R2, c[0x0][0x360] ;  /* 0x0000d800ff027b82 */ /* 0x001e220000000800 */
[----:B-1----:R-:W-:-:S06]  /*0f50*/  ULEA UR4, UR5, UR4, 0x18 ;  /* 0x0000000405047291 */ /* 0x002fcc000f8ec0ff */
[----:B------:R-:W-:Y:S02]  /*0f60*/  LEA R3, R4, UR4, 0x2 ;  /* 0x0000000404037c11 */ /* 0x000fe4000f8e10ff */
[----:B0-----:R-:W-:Y:S01]  /*0f70*/  ISETP.GE.U32.AND P0, PT, R2, 0x2, PT ;  /* 0x000000020200780c */ /* 0x001fe20003f06070 */
[----:B--2---:R-:W-:-:S04]  /*0f80*/  FADD R7, R28, R7 ;  /* 0x000000071c077221 */ /* 0x004fc80000000000 */
[----:B---3--:R-:W-:-:S04]  /*0f90*/  FADD R6, R7, R6 ;  /* 0x0000000607067221 */ /* 0x008fc80000000000 */
[----:B----4-:R-:W-:-:S04]  /*0fa0*/  FADD R6, R6, R5 ;  /* 0x0000000506067221 */ /* 0x010fc80000000000 */
[----:B-----5:R-:W-:-:S04]  /*0fb0*/  FADD R19, R6, R19 ;  /* 0x0000001306137221 */ /* 0x020fc80000000000 */
[----:B------:R-:W-:-:S04]  /*0fc0*/  FADD R18, R19, R18 ;  /* 0x0000001213127221 */ /* 0x000fc80000000000 */
        /* <DEDUP_REMOVED lines=16> */
[----:B------:R-:W-:-:S05]  /*10d0*/  FADD R26, R9, R26 ;  /* 0x0000001a091a7221 */ /* 0x000fca0000000000 */
[----:B------:R0:W-:Y:S01]  /*10e0*/  STS [R3], R26 ;  /* 0x0000001a03007388 */ /* 0x0001e20000000800 */
[----:B------:R-:W-:Y:S06]  /*10f0*/  BAR.SYNC.DEFER_BLOCKING 0x0 ;  /* 0x0000000000007b1d */ /* 0x000fec0000010000 */
[----:B------:R-:W-:Y:S05]  /*1100*/  @!P0 BRA `(.L_x_0) ;  /* 0x0000000400848947 */ /* 0x000fea0003800000 */
[----:B------:R-:W-:Y:S02]  /*1110*/  SHF.R.U32.HI R5, RZ, 0x1, R2 ;  /* 0x00000001ff057819 */ /* 0x000fe40000011602 */
[----:B------:R-:W-:Y:S02]  /*1120*/  ISETP.GE.U32.AND P1, PT, R2, 0x42, PT ;  /* 0x000000420200780c */ /* 0x000fe40003f26070 */
[----:B------:R-:W-:-:S13]  /*1130*/  ISETP.GE.U32.AND P0, PT, R4, R5, PT ;  /* 0x000000050400720c */ /* 0x000fda0003f06070 */
[----:B------:R-:W-:Y:S01]  /*1140*/  @!P0 LEA R5, R5, R3, 0x2 ;  /* 0x0000000305058211 */ /* 0x000fe200078e10ff */
[----:B------:R-:W-:Y:S05]  /*1150*/  @!P0 LDS R6, [R3] ;  /* 0x0000000003068984 */ /* 0x000fea0000000800 */
[----:B------:R-:W1:Y:S02]  /*1160*/  @!P0 LDS R5, [R5] ;  /* 0x0000000005058984 */ /* 0x000e640000000800 */
[----:B-1----:R-:W-:-:S05]  /*1170*/  @!P0 FADD R6, R5, R6 ;  /* 0x0000000605068221 */ /* 0x002fca0000000000 */
[----:B------:R1:W-:Y:S01]  /*1180*/  @!P0 STS [R3], R6 ;  /* 0x0000000603008388 */ /* 0x0003e20000000800 */
[----:B------:R-:W-:Y:S01]  /*1190*/  @P1 BAR.SYNC.DEFER_BLOCKING 0x0 ;  /* 0x0000000000001b1d */ /* 0x000fe20000010000 */
[----:B------:R-:W-:-:S13]  /*11a0*/  ISETP.GE.U32.AND P0, PT, R2, 0x4, PT ;  /* 0x000000040200780c */ /* 0x000fda0003f06070 */
[----:B-1----:R-:W-:Y:S05]  /*11b0*/  @!P0 BRA `(.L_x_0) ;  /* 0x0000000400588947 */ /* 0x002fea0003800000 */
[----:B------:R-:W-:Y:S02]  /*11c0*/  SHF.R.U32.HI R5, RZ, 0x2, R2 ;  /* 0x00000002ff057819 */ /* 0x000fe40000011602 */
[----:B------:R-:W-:Y:S02]  /*11d0*/  ISETP.GE.U32.AND P1, PT, R2, 0x84, PT ;  /* 0x000000840200780c */ /* 0x000fe40003f26070 */
[----:B------:R-:W-:-:S13]  /*11e0*/  ISETP.GE.U32.AND P0, PT, R4, R5, PT ;  /* 0x000000050400720c */ /* 0x000fda0003f06070 */
[----:B------:R-:W-:Y:S01]  /*11f0*/  @!P0 LOP3.LUT R6, R2, 0x7fc, RZ, 0xc0, !PT ;  /* 0x000007fc02068812 */ /* 0x000fe200078ec0ff */
[----:B------:R-:W-:Y:S03]  /*1200*/  @!P0 LDS R5, [R3] ;  /* 0x0000000003058984 */ /* 0x000fe60000000800 */
[----:B------:R-:W-:-:S06]  /*1210*/  @!P0 IADD3 R6, PT, PT, R3, R6, RZ ;  /* 0x0000000603068210 */ /* 0x000fcc0007ffe0ff */
        /* <DEDUP_REMOVED lines=28> */
[----:B------:R-:W-:-:S04]  /*13e0*/  SHF.R.U32.HI R5, RZ, 0x5, R2 ;  /* 0x00000005ff057819 */ /* 0x000fc80000011602 */
[----:B------:R-:W-:-:S13]  /*13f0*/  ISETP.GE.U32.AND P0, PT, R4, R5, PT ;  /* 0x000000050400720c */ /* 0x000fda0003f06070 */
[----:B------:R-:W-:Y:S01]  /*1400*/  @!P0 LEA R5, R5, R3, 0x2 ;  /* 0x0000000305058211 */ /* 0x000fe200078e10ff */
[----:B------:R-:W-:Y:S05]  /*1410*/  @!P0 LDS R6, [R3] ;  /* 0x0000000003068984 */ /* 0x000fea0000000800 */
[----:B------:R-:W1:Y:S02]  /*1420*/  @!P0 LDS R5, [R5] ;  /* 0x0000000005058984 */ /* 0x000e640000000800 */
[----:B-1----:R-:W-:-:S05]  /*1430*/  @!P0 FADD R6, R5, R6 ;  /* 0x0000000605068221 */ /* 0x002fca0000000000 */
[----:B------:R1:W-:Y:S01]  /*1440*/  @!P0 STS [R3], R6 ;  /* 0x0000000603008388 */ /* 0x0003e20000000800 */
        /* <DEDUP_REMOVED lines=44> */
[----:B------:R1:W-:Y:S02]  /*1710*/  @!P0 STS [R3], R6 ;  /* 0x0000000603008388 */ /* 0x0003e40000000800 */
.L_x_0:
[----:B------:R-:W-:-:S13]  /*1720*/  ISETP.NE.AND P0, PT, R4, RZ, PT ;  /* 0x000000ff0400720c */ /* 0x000fda0003f05270 */
[----:B------:R-:W-:Y:S05]  /*1730*/  @P0 EXIT ;  /* 0x000000000000094d */ /* 0x000fea0003800000 */
[----:B------:R-:W2:Y:S01]  /*1740*/  LDS R5, [UR4] ;  /* 0x00000004ff057984 */ /* 0x000ea20008000800 */
[----:B01----:R-:W0:Y:S02]  /*1750*/  LDC.64 R2, c[0x0][0x388] ;  /* 0x0000e200ff027b82 */ /* 0x003e240000000a00 */
[----:B0-----:R-:W-:-:S05]  /*1760*/  IMAD.WIDE.U32 R2, R0, 0x4, R2 ;  /* 0x0000000400027825 */ /* 0x001fca00078e0002 */
[----:B--2---:R-:W-:Y:S01]  /*1770*/  STG.E desc[UR6][R2.64], R5 ;  /* 0x0000000502007986 */ /* 0x004fe2000c101906 */
[----:B------:R-:W-:Y:S05]  /*1780*/  EXIT ;  /* 0x000000000000794d */ /* 0x000fea0003800000 */
.L_x_1:
[----:B------:R-:W-:-:S00]  /*1790*/  BRA `(.L_x_1) ;  /* 0xfffffffc00fc7947 */ /* 0x000fc0000383ffff */
[----:B------:R-:W-:-:S00]  /*17a0*/  NOP ;  /* 0x0000000000007918 */ /* 0x000fc00000000000 */
        /* <DEDUP_REMOVED lines=13> */
.L_x_2:


//--------------------- .nv.shared._Z7reduce2ILj32768EEvPfS0_ --------------------------
	.section	.nv.shared._Z7reduce2ILj32768EEvPfS0_,"aw",@nobits
	.sectionflags	@""
	.align	4
.nv.shared._Z7reduce2ILj32768EEvPfS0_:
	.zero		2048


//--------------------- .nv.shared.reserved.0     --------------------------
	.section	.nv.shared.reserved.0,"aw",@nobits
	.weak		__nv_reservedSMEM_offset_0_alias
	.size		__nv_reservedSMEM_offset_0_alias, 0, 64
	.other		__nv_reservedSMEM_offset_0_alias,@"STO_CUDA_RESERVED_SHARED STV_DEFAULT"
__nv_reservedSMEM_offset_0_alias:
	.zero		0
	.zero		64


//--------------------- .nv.constant0._Z7reduce2ILj32768EEvPfS0_ --------------------------
	.section	.nv.constant0._Z7reduce2ILj32768EEvPfS0_,"a",@progbits
	.sectionflags	@""
	.align	4
.nv.constant0._Z7reduce2ILj32768EEvPfS0_:
	.zero		912


//--------------------- SYMBOLS --------------------------

	.type		.nv.reservedSmem.offset0,@object
	.size		.nv.reservedSmem.offset0,0x4
	.type		.nv.reservedSmem.cap,@object
	.size		.nv.reservedSmem.cap,0x4
